//
// Generated by NVIDIA NVVM Compiler
//
// Compiler Build ID: CL-36424714
// Cuda compilation tools, release 13.0, V13.0.88
// Based on NVVM 20.0.0
//

.version 9.0
.target sm_100
.address_size 64

	// .globl	main0

.visible .entry main0(
	.param .u64 .ptr .align 1 main0_param_0,
	.param .u64 .ptr .align 1 main0_param_1
)
{
	.reg .pred 	%p<4>;
	.reg .b32 	%r<8>;
	.reg .b64 	%rd<7>;

	ld.param.u64 	%rd1, [main0_param_0];
	ld.param.u64 	%rd2, [main0_param_1];
	cvta.to.global.u64 	%rd3, %rd2;
	mov.u32 	%r2, %ctaid.x;
	mov.u32 	%r3, %ntid.x;
	mov.u32 	%r4, %tid.x;
	mad.lo.s32 	%r1, %r2, %r3, %r4;
	ld.global.u32 	%r5, [%rd3];
	setp.ge.s32 	%p1, %r1, %r5;
	setp.lt.s32 	%p2, %r1, 0;
	or.pred  	%p3, %p2, %p1;
	@%p3 bra 	$L__BB0_2;
	cvta.to.global.u64 	%rd4, %rd1;
	mul.wide.u32 	%rd5, %r1, 4;
	add.s64 	%rd6, %rd4, %rd5;
	ld.global.u32 	%r6, [%rd6];
	add.s32 	%r7, %r6, 1;
	st.global.u32 	[%rd6], %r7;
$L__BB0_2:
	ret;

}


// ===== COMPILED SASS (sm_100) =====

	.target	sm_100

	.elftype	@"ET_EXEC"


//--------------------- .note.nv.tkinfo           --------------------------
	.section	.note.nv.tkinfo,"",@"SHT_NOTE"
	.sectionflags	@"SHF_NOTE_NV_TKINFO"
	.tkinfo
        /*0018*/ 	.word	0x00000002
        /*0030*/ 	.string	""
        /*0030*/ 	.string	"ptxas"
        /*0030*/ 	.string	"Cuda compilation tools, release 13.0, V13.0.88"
        /*0030*/ 	.string	"Build cuda_13.0.r13.0/compiler.36424714_0"
        /*0030*/ 	.string	"-arch sm_100 -m 64 "



//--------------------- .note.nv.cuinfo           --------------------------
	.section	.note.nv.cuinfo,"",@"SHT_NOTE"
	.sectionflags	@"SHF_NOTE_NV_CUINFO"
        /*0018*/ 	.short	0x0002
        /*001a*/ 	.short	0x0064
        /*001c*/ 	.short	0x0082
	.zero		2


//--------------------- .nv.info                  --------------------------
	.section	.nv.info,"",@"SHT_CUDA_INFO"
	.align	4


	//----- nvinfo : EIATTR_REGCOUNT
	.align		4
        /*0000*/ 	.byte	0x04, 0x2f
        /*0002*/ 	.short	(.L_1 - .L_0)
	.align		4
.L_0:
        /*0004*/ 	.word	index@(main0)
        /*0008*/ 	.word	0x00000008


	//----- nvinfo : EIATTR_FRAME_SIZE
	.align		4
.L_1:
        /*000c*/ 	.byte	0x04, 0x11
        /*000e*/ 	.short	(.L_3 - .L_2)
	.align		4
.L_2:
        /*0010*/ 	.word	index@(main0)
        /*0014*/ 	.word	0x00000000


	//----- nvinfo : EIATTR_MIN_STACK_SIZE
	.align		4
.L_3:
        /*0018*/ 	.byte	0x04, 0x12
        /*001a*/ 	.short	(.L_5 - .L_4)
	.align		4
.L_4:
        /*001c*/ 	.word	index@(main0)
        /*0020*/ 	.word	0x00000000
.L_5:


//--------------------- .nv.compat                --------------------------
	.section	.nv.compat,"",@"SHT_CUDA_COMPAT_INFO"
	.align	4
        /*0000*/ 	.byte	0x02, 0x09, 0x00, 0x00, 0x02, 0x02, 0x01, 0x00, 0x02, 0x05, 0x05, 0x00, 0x03, 0x07, 0x01, 0x01
        /*0010*/ 	.byte	0x02, 0x03, 0x00, 0x00, 0x02, 0x06, 0x01, 0x00, 0x04, 0x0b, 0x08, 0x00, 0x09, 0x00, 0x00, 0x00
        /*0020*/ 	.byte	0x00, 0x00, 0x00, 0x00


//--------------------- .nv.info.main0            --------------------------
	.section	.nv.info.main0,"",@"SHT_CUDA_INFO"
	.sectionflags	@""
	.align	4


	//----- nvinfo : EIATTR_CUDA_API_VERSION
	.align		4
        /*0000*/ 	.byte	0x04, 0x37
        /*0002*/ 	.short	(.L_7 - .L_6)
.L_6:
        /*0004*/ 	.word	0x00000082


	//----- nvinfo : EIATTR_KPARAM_INFO
	.align		4
.L_7:
        /*0008*/ 	.byte	0x04, 0x17
        /*000a*/ 	.short	(.L_9 - .L_8)
.L_8:
        /*000c*/ 	.word	0x00000000
        /*0010*/ 	.short	0x0001
        /*0012*/ 	.short	0x0008
        /*0014*/ 	.byte	0x00, 0xf5, 0x21, 0x00


	//----- nvinfo : EIATTR_KPARAM_INFO
	.align		4
.L_9:
        /*0018*/ 	.byte	0x04, 0x17
        /*001a*/ 	.short	(.L_11 - .L_10)
.L_10:
        /*001c*/ 	.word	0x00000000
        /*0020*/ 	.short	0x0000
        /*0022*/ 	.short	0x0000
        /*0024*/ 	.byte	0x00, 0xf5, 0x21, 0x00


	//----- nvinfo : EIATTR_SPARSE_MMA_MASK
	.align		4
.L_11:
        /*0028*/ 	.byte	0x03, 0x50
        /*002a*/ 	.short	0x0000


	//----- nvinfo : EIATTR_MAXREG_COUNT
	.align		4
        /*002c*/ 	.byte	0x03, 0x1b
        /*002e*/ 	.short	0x00ff


	//----- nvinfo : EIATTR_MERCURY_ISA_VERSION
	.align		4
        /*0030*/ 	.byte	0x03, 0x5f
        /*0032*/ 	.short	0x0101


	//----- nvinfo : EIATTR_VRC_CTA_INIT_COUNT
	.align		4
        /*0034*/ 	.byte	0x02, 0x4a
	.zero		1
	.zero		1


	//----- nvinfo : EIATTR_EXIT_INSTR_OFFSETS
	.align		4
        /*0038*/ 	.byte	0x04, 0x1c
        /*003a*/ 	.short	(.L_13 - .L_12)


	//   ....[0]....
.L_12:
        /*003c*/ 	.word	0x000000a0


	//   ....[1]....
        /*0040*/ 	.word	0x00000100


	//----- nvinfo : EIATTR_CBANK_PARAM_SIZE
	.align		4
.L_13:
        /*0044*/ 	.byte	0x03, 0x19
        /*0046*/ 	.short	0x0010


	//----- nvinfo : EIATTR_PARAM_CBANK
	.align		4
        /*0048*/ 	.byte	0x04, 0x0a
        /*004a*/ 	.short	(.L_15 - .L_14)
	.align		4
.L_14:
        /*004c*/ 	.word	index@(.nv.constant0.main0)
        /*0050*/ 	.short	0x0380
        /*0052*/ 	.short	0x0010


	//----- nvinfo : EIATTR_SW_WAR
	.align		4
.L_15:
        /*0054*/ 	.byte	0x04, 0x36
        /*0056*/ 	.short	(.L_17 - .L_16)
.L_16:
        /*0058*/ 	.word	0x00000008
.L_17:


//--------------------- .nv.callgraph             --------------------------
	.section	.nv.callgraph,"",@"SHT_CUDA_CALLGRAPH"
	.align	4
	.sectionentsize	8
	.align		4
        /*0000*/ 	.word	0x00000000
	.align		4
        /*0004*/ 	.word	0xffffffff
	.align		4
        /*0008*/ 	.word	0x00000000
	.align		4
        /*000c*/ 	.word	0xfffffffe
	.align		4
        /*0010*/ 	.word	0x00000000
	.align		4
        /*0014*/ 	.word	0xfffffffd
	.align		4
        /*0018*/ 	.word	0x00000000
	.align		4
        /*001c*/ 	.word	0xfffffffc


//--------------------- .text.main0               --------------------------
	.section	.text.main0,"ax",@progbits
	.align	128
        .global         main0
        .type           main0,@function
        .size           main0,(.L_x_1 - main0)
        .other          main0,@"STO_CUDA_ENTRY STV_DEFAULT"
main0:
.text.main0:
[----:B------:R-:W-:Y:S08]  /*0000*/  LDC R1, c[0x0][0x37c] ;  /* 0x0000df00ff017b82 */ /* 0x000ff00000000800 */
[----:B------:R-:W0:Y:S01]  /*0010*/  LDC.64 R2, c[0x0][0x388] ;  /* 0x0000e200ff027b82 */ /* 0x000e220000000a00 */
[----:B------:R-:W0:Y:S02]  /*0020*/  LDCU.64 UR4, c[0x0][0x358] ;  /* 0x00006b00ff0477ac */ /* 0x000e240008000a00 */
[----:B0-----:R-:W2:Y:S05]  /*0030*/  LDG.E R2, desc[UR4][R2.64] ;  /* 0x0000000402027981 */ /* 0x001eaa000c1e1900 */
[----:B------:R-:W0:Y:S01]  /*0040*/  S2UR UR6, SR_CTAID.X ;  /* 0x00000000000679c3 */ /* 0x000e220000002500 */
[----:B------:R-:W0:Y:S07]  /*0050*/  S2R R0, SR_TID.X ;  /* 0x0000000000007919 */ /* 0x000e2e0000002100 */
[----:B------:R-:W0:Y:S02]  /*0060*/  LDC R5, c[0x0][0x360] ;  /* 0x0000d800ff057b82 */ /* 0x000e240000000800 */
[----:B0-----:R-:W-:-:S05]  /*0070*/  IMAD R5, R5, UR6, R0 ;  /* 0x0000000605057c24 */ /* 0x001fca000f8e0200 */
[----:B--2---:R-:W-:-:S04]  /*0080*/  ISETP.GE.AND P0, PT, R5, R2, PT ;  /* 0x000000020500720c */ /* 0x004fc80003f06270 */
[----:B------:R-:W-:-:S13]  /*0090*/  ISETP.LT.OR P0, PT, R5, RZ, P0 ;  /* 0x000000ff0500720c */ /* 0x000fda0000701670 */
[----:B------:R-:W-:Y:S05]  /*00a0*/  @P0 EXIT ;  /* 0x000000000000094d */ /* 0x000fea0003800000 */
[----:B------:R-:W0:Y:S02]  /*00b0*/  LDC.64 R2, c[0x0][0x380] ;  /* 0x0000e000ff027b82 */ /* 0x000e240000000a00 */
[----:B0-----:R-:W-:-:S05]  /*00c0*/  IMAD.WIDE.U32 R2, R5, 0x4, R2 ;  /* 0x0000000405027825 */ /* 0x001fca00078e0002 */
[----:B------:R-:W2:Y:S02]  /*00d0*/  LDG.E R0, desc[UR4][R2.64] ;  /* 0x0000000402007981 */ /* 0x000ea4000c1e1900 */
[----:B--2---:R-:W-:-:S05]  /*00e0*/  IADD3 R5, PT, PT, R0, 0x1, RZ ;  /* 0x0000000100057810 */ /* 0x004fca0007ffe0ff */
[----:B------:R-:W-:Y:S01]  /*00f0*/  STG.E desc[UR4][R2.64], R5 ;  /* 0x0000000502007986 */ /* 0x000fe2000c101904 */
[----:B------:R-:W-:Y:S05]  /*0100*/  EXIT ;  /* 0x000000000000794d */ /* 0x000fea0003800000 */
.L_x_0:
[----:B------:R-:W-:-:S00]  /*0110*/  BRA `(.L_x_0) ;  /* 0xfffffffc00fc7947 */ /* 0x000fc0000383ffff */
[----:B------:R-:W-:-:S00]  /*0120*/  NOP ;  /* 0x0000000000007918 */ /* 0x000fc00000000000 */
        /* <DEDUP_REMOVED lines=13> */
.L_x_1:


//--------------------- .nv.shared.reserved.0     --------------------------
	.section	.nv.shared.reserved.0,"aw",@nobits
	.weak		__nv_reservedSMEM_offset_0_alias
	.size		__nv_reservedSMEM_offset_0_alias, 0, 64
	.other		__nv_reservedSMEM_offset_0_alias,@"STO_CUDA_RESERVED_SHARED STV_DEFAULT"
__nv_reservedSMEM_offset_0_alias:
	.zero		0
	.zero		64


//--------------------- .nv.constant0.main0       --------------------------
	.section	.nv.constant0.main0,"a",@progbits
	.sectionflags	@""
	.align	4
.nv.constant0.main0:
	.zero		912


//--------------------- SYMBOLS --------------------------

	.type		.nv.reservedSmem.offset0,@object
	.size		.nv.reservedSmem.offset0,0x4
